//
// Generated by NVIDIA NVVM Compiler
//
// Compiler Build ID: CL-36424714
// Cuda compilation tools, release 13.0, V13.0.88
// Based on NVVM 20.0.0
//

.version 9.0
.target sm_100
.address_size 64

	// .globl	_Z6VecAddPfS_Piii

.visible .entry _Z6VecAddPfS_Piii(
	.param .u64 .ptr .align 1 _Z6VecAddPfS_Piii_param_0,
	.param .u64 .ptr .align 1 _Z6VecAddPfS_Piii_param_1,
	.param .u64 .ptr .align 1 _Z6VecAddPfS_Piii_param_2,
	.param .u32 _Z6VecAddPfS_Piii_param_3,
	.param .u32 _Z6VecAddPfS_Piii_param_4
)
{
	.reg .pred 	%p<12>;
	.reg .b32 	%r<103>;
	.reg .b32 	%f<46>;
	.reg .b64 	%rd<53>;

	ld.param.u64 	%rd4, [_Z6VecAddPfS_Piii_param_0];
	ld.param.u64 	%rd5, [_Z6VecAddPfS_Piii_param_1];
	ld.param.u64 	%rd6, [_Z6VecAddPfS_Piii_param_2];
	ld.param.u32 	%r46, [_Z6VecAddPfS_Piii_param_4];
	cvta.to.global.u64 	%rd1, %rd6;
	cvta.to.global.u64 	%rd2, %rd5;
	cvta.to.global.u64 	%rd3, %rd4;
	mov.u32 	%r47, %ntid.x;
	mov.u32 	%r48, %ctaid.x;
	mov.u32 	%r49, %tid.x;
	mad.lo.s32 	%r1, %r47, %r48, %r49;
	mov.u32 	%r50, %ctaid.y;
	mov.u32 	%r51, %ntid.y;
	mul.lo.s32 	%r2, %r50, %r51;
	mov.u32 	%r3, %tid.y;
	add.s32 	%r52, %r2, %r3;
	max.s32 	%r53, %r1, %r52;
	setp.ge.s32 	%p1, %r53, %r46;
	setp.lt.s32 	%p2, %r46, 1;
	or.pred  	%p3, %p1, %p2;
	@%p3 bra 	$L__BB0_12;
	mul.lo.s32 	%r5, %r46, %r1;
	mul.lo.s32 	%r55, %r46, %r52;
	mad.lo.s32 	%r6, %r1, 10000, %r55;
	and.b32  	%r7, %r46, 7;
	setp.lt.u32 	%p4, %r46, 8;
	mov.b32 	%r101, 0;
	@%p4 bra 	$L__BB0_4;
	and.b32  	%r101, %r46, 2147483640;
	neg.s32 	%r99, %r101;
	mad.lo.s32 	%r96, %r46, 7, %r52;
	mad.lo.s32 	%r95, %r46, 6, %r52;
	mad.lo.s32 	%r94, %r46, 5, %r52;
	shl.b32 	%r56, %r46, 2;
	add.s32 	%r93, %r52, %r56;
	mad.lo.s32 	%r92, %r46, 3, %r52;
	add.s32 	%r57, %r3, %r46;
	add.s32 	%r90, %r57, %r2;
	shl.b32 	%r58, %r46, 1;
	add.s32 	%r89, %r52, %r58;
	mov.u32 	%r91, %r6;
	mov.u32 	%r97, %r52;
	mov.u32 	%r98, %r5;
$L__BB0_3:
	.pragma "nounroll";
	mul.wide.s32 	%rd7, %r98, 4;
	add.s64 	%rd8, %rd3, %rd7;
	mul.wide.s32 	%rd9, %r91, 4;
	add.s64 	%rd10, %rd1, %rd9;
	ld.global.f32 	%f1, [%rd8];
	mul.wide.u32 	%rd11, %r97, 4;
	add.s64 	%rd12, %rd2, %rd11;
	ld.global.f32 	%f2, [%rd12];
	mul.f32 	%f3, %f1, %f2;
	cvt.rzi.s32.f32 	%r59, %f3;
	st.global.u32 	[%rd10], %r59;
	ld.global.f32 	%f4, [%rd8+4];
	mul.wide.u32 	%rd13, %r90, 4;
	add.s64 	%rd14, %rd2, %rd13;
	ld.global.f32 	%f5, [%rd14];
	mul.f32 	%f6, %f4, %f5;
	cvt.rzi.s32.f32 	%r60, %f6;
	st.global.u32 	[%rd10+4], %r60;
	ld.global.f32 	%f7, [%rd8+8];
	mul.wide.u32 	%rd15, %r89, 4;
	add.s64 	%rd16, %rd2, %rd15;
	ld.global.f32 	%f8, [%rd16];
	mul.f32 	%f9, %f7, %f8;
	cvt.rzi.s32.f32 	%r61, %f9;
	st.global.u32 	[%rd10+8], %r61;
	ld.global.f32 	%f10, [%rd8+12];
	mul.wide.u32 	%rd17, %r92, 4;
	add.s64 	%rd18, %rd2, %rd17;
	ld.global.f32 	%f11, [%rd18];
	mul.f32 	%f12, %f10, %f11;
	cvt.rzi.s32.f32 	%r62, %f12;
	st.global.u32 	[%rd10+12], %r62;
	ld.global.f32 	%f13, [%rd8+16];
	mul.wide.u32 	%rd19, %r93, 4;
	add.s64 	%rd20, %rd2, %rd19;
	ld.global.f32 	%f14, [%rd20];
	mul.f32 	%f15, %f13, %f14;
	cvt.rzi.s32.f32 	%r63, %f15;
	st.global.u32 	[%rd10+16], %r63;
	ld.global.f32 	%f16, [%rd8+20];
	mul.wide.u32 	%rd21, %r94, 4;
	add.s64 	%rd22, %rd2, %rd21;
	ld.global.f32 	%f17, [%rd22];
	mul.f32 	%f18, %f16, %f17;
	cvt.rzi.s32.f32 	%r64, %f18;
	st.global.u32 	[%rd10+20], %r64;
	ld.global.f32 	%f19, [%rd8+24];
	mul.wide.u32 	%rd23, %r95, 4;
	add.s64 	%rd24, %rd2, %rd23;
	ld.global.f32 	%f20, [%rd24];
	mul.f32 	%f21, %f19, %f20;
	cvt.rzi.s32.f32 	%r65, %f21;
	st.global.u32 	[%rd10+24], %r65;
	ld.global.f32 	%f22, [%rd8+28];
	mul.wide.u32 	%rd25, %r96, 4;
	add.s64 	%rd26, %rd2, %rd25;
	ld.global.f32 	%f23, [%rd26];
	mul.f32 	%f24, %f22, %f23;
	cvt.rzi.s32.f32 	%r66, %f24;
	st.global.u32 	[%rd10+28], %r66;
	add.s32 	%r99, %r99, 8;
	add.s32 	%r98, %r98, 8;
	shl.b32 	%r67, %r46, 3;
	add.s32 	%r97, %r97, %r67;
	add.s32 	%r96, %r96, %r67;
	add.s32 	%r95, %r95, %r67;
	add.s32 	%r94, %r94, %r67;
	add.s32 	%r93, %r93, %r67;
	add.s32 	%r92, %r92, %r67;
	add.s32 	%r91, %r91, 8;
	add.s32 	%r90, %r90, %r67;
	add.s32 	%r89, %r89, %r67;
	setp.ne.s32 	%p5, %r99, 0;
	@%p5 bra 	$L__BB0_3;
$L__BB0_4:
	setp.eq.s32 	%p6, %r7, 0;
	@%p6 bra 	$L__BB0_12;
	and.b32  	%r40, %r46, 3;
	setp.lt.u32 	%p7, %r7, 4;
	@%p7 bra 	$L__BB0_7;
	add.s32 	%r68, %r101, %r5;
	mul.wide.s32 	%rd27, %r68, 4;
	add.s64 	%rd28, %rd3, %rd27;
	ld.global.f32 	%f25, [%rd28];
	mad.lo.s32 	%r69, %r101, %r46, %r52;
	mul.wide.u32 	%rd29, %r69, 4;
	add.s64 	%rd30, %rd2, %rd29;
	ld.global.f32 	%f26, [%rd30];
	mul.f32 	%f27, %f25, %f26;
	cvt.rzi.s32.f32 	%r70, %f27;
	add.s32 	%r71, %r6, %r101;
	mul.wide.s32 	%rd31, %r71, 4;
	add.s64 	%rd32, %rd1, %rd31;
	st.global.u32 	[%rd32], %r70;
	ld.global.f32 	%f28, [%rd28+4];
	add.s32 	%r72, %r69, %r46;
	mul.wide.u32 	%rd33, %r72, 4;
	add.s64 	%rd34, %rd2, %rd33;
	ld.global.f32 	%f29, [%rd34];
	mul.f32 	%f30, %f28, %f29;
	cvt.rzi.s32.f32 	%r73, %f30;
	st.global.u32 	[%rd32+4], %r73;
	ld.global.f32 	%f31, [%rd28+8];
	add.s32 	%r74, %r72, %r46;
	mul.wide.u32 	%rd35, %r74, 4;
	add.s64 	%rd36, %rd2, %rd35;
	ld.global.f32 	%f32, [%rd36];
	mul.f32 	%f33, %f31, %f32;
	cvt.rzi.s32.f32 	%r75, %f33;
	st.global.u32 	[%rd32+8], %r75;
	ld.global.f32 	%f34, [%rd28+12];
	add.s32 	%r76, %r74, %r46;
	mul.wide.u32 	%rd37, %r76, 4;
	add.s64 	%rd38, %rd2, %rd37;
	ld.global.f32 	%f35, [%rd38];
	mul.f32 	%f36, %f34, %f35;
	cvt.rzi.s32.f32 	%r77, %f36;
	st.global.u32 	[%rd32+12], %r77;
	add.s32 	%r101, %r101, 4;
$L__BB0_7:
	setp.eq.s32 	%p8, %r40, 0;
	@%p8 bra 	$L__BB0_12;
	setp.eq.s32 	%p9, %r40, 1;
	@%p9 bra 	$L__BB0_10;
	add.s32 	%r78, %r101, %r5;
	mul.wide.s32 	%rd39, %r78, 4;
	add.s64 	%rd40, %rd3, %rd39;
	ld.global.f32 	%f37, [%rd40];
	mad.lo.s32 	%r79, %r101, %r46, %r52;
	mul.wide.u32 	%rd41, %r79, 4;
	add.s64 	%rd42, %rd2, %rd41;
	ld.global.f32 	%f38, [%rd42];
	mul.f32 	%f39, %f37, %f38;
	cvt.rzi.s32.f32 	%r80, %f39;
	add.s32 	%r81, %r6, %r101;
	mul.wide.s32 	%rd43, %r81, 4;
	add.s64 	%rd44, %rd1, %rd43;
	st.global.u32 	[%rd44], %r80;
	ld.global.f32 	%f40, [%rd40+4];
	add.s32 	%r82, %r79, %r46;
	mul.wide.u32 	%rd45, %r82, 4;
	add.s64 	%rd46, %rd2, %rd45;
	ld.global.f32 	%f41, [%rd46];
	mul.f32 	%f42, %f40, %f41;
	cvt.rzi.s32.f32 	%r83, %f42;
	st.global.u32 	[%rd44+4], %r83;
	add.s32 	%r101, %r101, 2;
$L__BB0_10:
	and.b32  	%r84, %r46, 1;
	setp.eq.b32 	%p10, %r84, 1;
	not.pred 	%p11, %p10;
	@%p11 bra 	$L__BB0_12;
	add.s32 	%r85, %r101, %r5;
	mul.wide.s32 	%rd47, %r85, 4;
	add.s64 	%rd48, %rd3, %rd47;
	ld.global.f32 	%f43, [%rd48];
	mad.lo.s32 	%r86, %r101, %r46, %r52;
	mul.wide.u32 	%rd49, %r86, 4;
	add.s64 	%rd50, %rd2, %rd49;
	ld.global.f32 	%f44, [%rd50];
	mul.f32 	%f45, %f43, %f44;
	cvt.rzi.s32.f32 	%r87, %f45;
	add.s32 	%r88, %r6, %r101;
	mul.wide.s32 	%rd51, %r88, 4;
	add.s64 	%rd52, %rd1, %rd51;
	st.global.u32 	[%rd52], %r87;
$L__BB0_12:
	ret;

}


// ===== COMPILED SASS (sm_100) =====

	.target	sm_100

	.elftype	@"ET_EXEC"


//--------------------- .note.nv.tkinfo           --------------------------
	.section	.note.nv.tkinfo,"",@"SHT_NOTE"
	.sectionflags	@"SHF_NOTE_NV_TKINFO"
	.tkinfo
        /*0018*/ 	.word	0x00000002
        /*0030*/ 	.string	""
        /*0030*/ 	.string	"ptxas"
        /*0030*/ 	.string	"Cuda compilation tools, release 13.0, V13.0.88"
        /*0030*/ 	.string	"Build cuda_13.0.r13.0/compiler.36424714_0"
        /*0030*/ 	.string	"-arch sm_100 -m 64 "



//--------------------- .note.nv.cuinfo           --------------------------
	.section	.note.nv.cuinfo,"",@"SHT_NOTE"
	.sectionflags	@"SHF_NOTE_NV_CUINFO"
        /*0018*/ 	.short	0x0002
        /*001a*/ 	.short	0x0064
        /*001c*/ 	.short	0x0082
	.zero		2


//--------------------- .nv.info                  --------------------------
	.section	.nv.info,"",@"SHT_CUDA_INFO"
	.align	4


	//----- nvinfo : EIATTR_REGCOUNT
	.align		4
        /*0000*/ 	.byte	0x04, 0x2f
        /*0002*/ 	.short	(.L_1 - .L_0)
	.align		4
.L_0:
        /*0004*/ 	.word	index@(_Z6VecAddPfS_Piii)
        /*0008*/ 	.word	0x00000020


	//----- nvinfo : EIATTR_FRAME_SIZE
	.align		4
.L_1:
        /*000c*/ 	.byte	0x04, 0x11
        /*000e*/ 	.short	(.L_3 - .L_2)
	.align		4
.L_2:
        /*0010*/ 	.word	index@(_Z6VecAddPfS_Piii)
        /*0014*/ 	.word	0x00000000


	//----- nvinfo : EIATTR_MIN_STACK_SIZE
	.align		4
.L_3:
        /*0018*/ 	.byte	0x04, 0x12
        /*001a*/ 	.short	(.L_5 - .L_4)
	.align		4
.L_4:
        /*001c*/ 	.word	index@(_Z6VecAddPfS_Piii)
        /*0020*/ 	.word	0x00000000
.L_5:


//--------------------- .nv.compat                --------------------------
	.section	.nv.compat,"",@"SHT_CUDA_COMPAT_INFO"
	.align	4
        /*0000*/ 	.byte	0x02, 0x09, 0x00, 0x00, 0x02, 0x02, 0x01, 0x00, 0x02, 0x05, 0x05, 0x00, 0x03, 0x07, 0x01, 0x01
        /*0010*/ 	.byte	0x02, 0x03, 0x00, 0x00, 0x02, 0x06, 0x01, 0x00, 0x04, 0x0b, 0x08, 0x00, 0x09, 0x00, 0x00, 0x00
        /*0020*/ 	.byte	0x00, 0x00, 0x00, 0x00


//--------------------- .nv.info._Z6VecAddPfS_Piii --------------------------
	.section	.nv.info._Z6VecAddPfS_Piii,"",@"SHT_CUDA_INFO"
	.sectionflags	@""
	.align	4


	//----- nvinfo : EIATTR_CUDA_API_VERSION
	.align		4
        /*0000*/ 	.byte	0x04, 0x37
        /*0002*/ 	.short	(.L_7 - .L_6)
.L_6:
        /*0004*/ 	.word	0x00000082


	//----- nvinfo : EIATTR_KPARAM_INFO
	.align		4
.L_7:
        /*0008*/ 	.byte	0x04, 0x17
        /*000a*/ 	.short	(.L_9 - .L_8)
.L_8:
        /*000c*/ 	.word	0x00000000
        /*0010*/ 	.short	0x0004
        /*0012*/ 	.short	0x001c
        /*0014*/ 	.byte	0x00, 0xf0, 0x11, 0x00


	//----- nvinfo : EIATTR_KPARAM_INFO
	.align		4
.L_9:
        /*0018*/ 	.byte	0x04, 0x17
        /*001a*/ 	.short	(.L_11 - .L_10)
.L_10:
        /*001c*/ 	.word	0x00000000
        /*0020*/ 	.short	0x0003
        /*0022*/ 	.short	0x0018
        /*0024*/ 	.byte	0x00, 0xf0, 0x11, 0x00


	//----- nvinfo : EIATTR_KPARAM_INFO
	.align		4
.L_11:
        /*0028*/ 	.byte	0x04, 0x17
        /*002a*/ 	.short	(.L_13 - .L_12)
.L_12:
        /*002c*/ 	.word	0x00000000
        /*0030*/ 	.short	0x0002
        /*0032*/ 	.short	0x0010
        /*0034*/ 	.byte	0x00, 0xf5, 0x21, 0x00


	//----- nvinfo : EIATTR_KPARAM_INFO
	.align		4
.L_13:
        /*0038*/ 	.byte	0x04, 0x17
        /*003a*/ 	.short	(.L_15 - .L_14)
.L_14:
        /*003c*/ 	.word	0x00000000
        /*0040*/ 	.short	0x0001
        /*0042*/ 	.short	0x0008
        /*0044*/ 	.byte	0x00, 0xf5, 0x21, 0x00


	//----- nvinfo : EIATTR_KPARAM_INFO
	.align		4
.L_15:
        /*0048*/ 	.byte	0x04, 0x17
        /*004a*/ 	.short	(.L_17 - .L_16)
.L_16:
        /*004c*/ 	.word	0x00000000
        /*0050*/ 	.short	0x0000
        /*0052*/ 	.short	0x0000
        /*0054*/ 	.byte	0x00, 0xf5, 0x21, 0x00


	//----- nvinfo : EIATTR_SPARSE_MMA_MASK
	.align		4
.L_17:
        /*0058*/ 	.byte	0x03, 0x50
        /*005a*/ 	.short	0x0000


	//----- nvinfo : EIATTR_MAXREG_COUNT
	.align		4
        /*005c*/ 	.byte	0x03, 0x1b
        /*005e*/ 	.short	0x00ff


	//----- nvinfo : EIATTR_MERCURY_ISA_VERSION
	.align		4
        /*0060*/ 	.byte	0x03, 0x5f
        /*0062*/ 	.short	0x0101


	//----- nvinfo : EIATTR_VRC_CTA_INIT_COUNT
	.align		4
        /*0064*/ 	.byte	0x02, 0x4a
	.zero		1
	.zero		1


	//----- nvinfo : EIATTR_EXIT_INSTR_OFFSETS
	.align		4
        /*0068*/ 	.byte	0x04, 0x1c
        /*006a*/ 	.short	(.L_19 - .L_18)


	//   ....[0]....
.L_18:
        /*006c*/ 	.word	0x000000e0


	//   ....[1]....
        /*0070*/ 	.word	0x00000660


	//   ....[2]....
        /*0074*/ 	.word	0x000008f0


	//   ....[3]....
        /*0078*/ 	.word	0x00000aa0


	//   ....[4]....
        /*007c*/ 	.word	0x00000b90


	//----- nvinfo : EIATTR_CBANK_PARAM_SIZE
	.align		4
.L_19:
        /*0080*/ 	.byte	0x03, 0x19
        /*0082*/ 	.short	0x0020


	//----- nvinfo : EIATTR_PARAM_CBANK
	.align		4
        /*0084*/ 	.byte	0x04, 0x0a
        /*0086*/ 	.short	(.L_21 - .L_20)
	.align		4
.L_20:
        /*0088*/ 	.word	index@(.nv.constant0._Z6VecAddPfS_Piii)
        /*008c*/ 	.short	0x0380
        /*008e*/ 	.short	0x0020


	//----- nvinfo : EIATTR_SW_WAR
	.align		4
.L_21:
        /*0090*/ 	.byte	0x04, 0x36
        /*0092*/ 	.short	(.L_23 - .L_22)
.L_22:
        /*0094*/ 	.word	0x00000008
.L_23:


//--------------------- .nv.callgraph             --------------------------
	.section	.nv.callgraph,"",@"SHT_CUDA_CALLGRAPH"
	.align	4
	.sectionentsize	8
	.align		4
        /*0000*/ 	.word	0x00000000
	.align		4
        /*0004*/ 	.word	0xffffffff
	.align		4
        /*0008*/ 	.word	0x00000000
	.align		4
        /*000c*/ 	.word	0xfffffffe
	.align		4
        /*0010*/ 	.word	0x00000000
	.align		4
        /*0014*/ 	.word	0xfffffffd
	.align		4
        /*0018*/ 	.word	0x00000000
	.align		4
        /*001c*/ 	.word	0xfffffffc


//--------------------- .text._Z6VecAddPfS_Piii   --------------------------
	.section	.text._Z6VecAddPfS_Piii,"ax",@progbits
	.align	128
        .global         _Z6VecAddPfS_Piii
        .type           _Z6VecAddPfS_Piii,@function
        .size           _Z6VecAddPfS_Piii,(.L_x_5 - _Z6VecAddPfS_Piii)
        .other          _Z6VecAddPfS_Piii,@"STO_CUDA_ENTRY STV_DEFAULT"
_Z6VecAddPfS_Piii:
.text._Z6VecAddPfS_Piii:
[----:B------:R-:W-:Y:S01]  /*0000*/  LDC R1, c[0x0][0x37c] ;  /* 0x0000df00ff017b82 */ /* 0x000fe20000000800 */
[----:B------:R-:W0:Y:S07]  /*0010*/  S2R R5, SR_CTAID.X ;  /* 0x0000000000057919 */ /* 0x000e2e0000002500 */
[----:B------:R-:W1:Y:S01]  /*0020*/  S2UR UR4, SR_CTAID.Y ;  /* 0x00000000000479c3 */ /* 0x000e620000002600 */
[----:B------:R-:W0:Y:S01]  /*0030*/  LDCU UR6, c[0x0][0x360] ;  /* 0x00006c00ff0677ac */ /* 0x000e220008000800 */
[----:B------:R-:W0:Y:S01]  /*0040*/  S2R R2, SR_TID.X ;  /* 0x0000000000027919 */ /* 0x000e220000002100 */
[----:B------:R-:W1:Y:S01]  /*0050*/  LDCU UR5, c[0x0][0x364] ;  /* 0x00006c80ff0577ac */ /* 0x000e620008000800 */
[----:B------:R-:W2:Y:S04]  /*0060*/  S2R R29, SR_TID.Y ;  /* 0x00000000001d7919 */ /* 0x000ea80000002200 */
[----:B------:R-:W3:Y:S01]  /*0070*/  LDC R0, c[0x0][0x39c] ;  /* 0x0000e700ff007b82 */ /* 0x000ee20000000800 */
[----:B-1----:R-:W-:Y:S01]  /*0080*/  UIMAD UR4, UR4, UR5, URZ ;  /* 0x00000005040472a4 */ /* 0x002fe2000f8e02ff */
[----:B---3--:R-:W-:Y:S01]  /*0090*/  ISETP.GE.AND P0, PT, R0, 0x1, PT ;  /* 0x000000010000780c */ /* 0x008fe20003f06270 */
[----:B0-----:R-:W-:-:S04]  /*00a0*/  IMAD R5, R5, UR6, R2 ;  /* 0x0000000605057c24 */ /* 0x001fc8000f8e0202 */
[----:B--2---:R-:W-:-:S04]  /*00b0*/  IADD3 R3, PT, PT, R29, UR4, RZ ;  /* 0x000000041d037c10 */ /* 0x004fc8000fffe0ff */
[----:B------:R-:W-:-:S04]  /*00c0*/  VIMNMX R7, PT, PT, R5, R3, !PT ;  /* 0x0000000305077248 */ /* 0x000fc80007fe0100 */
[----:B------:R-:W-:-:S13]  /*00d0*/  ISETP.GE.OR P0, PT, R7, R0, !P0 ;  /* 0x000000000700720c */ /* 0x000fda0004706670 */
[----:B------:R-:W-:Y:S05]  /*00e0*/  @P0 EXIT ;  /* 0x000000000000094d */ /* 0x000fea0003800000 */
[C---:B------:R-:W-:Y:S01]  /*00f0*/  ISETP.GE.U32.AND P1, PT, R0.reuse, 0x8, PT ;  /* 0x000000080000780c */ /* 0x040fe20003f26070 */
[-C--:B------:R-:W-:Y:S01]  /*0100*/  IMAD R4, R3, R0.reuse, RZ ;  /* 0x0000000003047224 */ /* 0x080fe200078e02ff */
[----:B------:R-:W-:Y:S01]  /*0110*/  LOP3.LUT R2, R0, 0x7, RZ, 0xc0, !PT ;  /* 0x0000000700027812 */ /* 0x000fe200078ec0ff */
[----:B------:R-:W0:Y:S01]  /*0120*/  LDCU.64 UR6, c[0x0][0x358] ;  /* 0x00006b00ff0677ac */ /* 0x000e220008000a00 */
[----:B------:R-:W-:Y:S02]  /*0130*/  HFMA2 R6, -RZ, RZ, 0, 0 ;  /* 0x00000000ff067431 */ /* 0x000fe400000001ff */
[C---:B------:R-:W-:Y:S01]  /*0140*/  IMAD R4, R5.reuse, 0x2710, R4 ;  /* 0x0000271005047824 */ /* 0x040fe200078e0204 */
[----:B------:R-:W-:Y:S01]  /*0150*/  ISETP.NE.AND P0, PT, R2, RZ, PT ;  /* 0x000000ff0200720c */ /* 0x000fe20003f05270 */
[----:B------:R-:W-:-:S05]  /*0160*/  IMAD R5, R5, R0, RZ ;  /* 0x0000000005057224 */ /* 0x000fca00078e02ff */
[----:B------:R-:W-:Y:S07]  /*0170*/  @!P1 BRA `(.L_x_0) ;  /* 0x0000000400389947 */ /* 0x000fee0003800000 */
[C---:B------:R-:W-:Y:S01]  /*0180*/  LOP3.LUT R6, R0.reuse, 0x7ffffff8, RZ, 0xc0, !PT ;  /* 0x7ffffff800067812 */ /* 0x040fe200078ec0ff */
[C---:B------:R-:W-:Y:S01]  /*0190*/  IMAD R12, R0.reuse, 0x7, R3 ;  /* 0x00000007000c7824 */ /* 0x040fe200078e0203 */
[C---:B------:R-:W-:Y:S01]  /*01a0*/  IADD3 R29, PT, PT, R0.reuse, UR4, R29 ;  /* 0x00000004001d7c10 */ /* 0x040fe2000fffe01d */
[C-C-:B------:R-:W-:Y:S01]  /*01b0*/  IMAD R9, R0.reuse, 0x6, R3.reuse ;  /* 0x0000000600097824 */ /* 0x140fe200078e0203 */
[CC--:B------:R-:W-:Y:S01]  /*01c0*/  LEA R13, R0.reuse, R3.reuse, 0x2 ;  /* 0x00000003000d7211 */ /* 0x0c0fe200078e10ff */
[C-C-:B------:R-:W-:Y:S01]  /*01d0*/  IMAD R11, R0.reuse, 0x5, R3.reuse ;  /* 0x00000005000b7824 */ /* 0x140fe200078e0203 */
[CC--:B------:R-:W-:Y:S01]  /*01e0*/  LEA R7, R0.reuse, R3.reuse, 0x1 ;  /* 0x0000000300077211 */ /* 0x0c0fe200078e08ff */
[----:B------:R-:W-:Y:S01]  /*01f0*/  IMAD R27, R0, 0x3, R3 ;  /* 0x00000003001b7824 */ /* 0x000fe200078e0203 */
[----:B------:R-:W-:Y:S02]  /*0200*/  MOV R26, R4 ;  /* 0x00000004001a7202 */ /* 0x000fe40000000f00 */
[----:B------:R-:W-:-:S02]  /*0210*/  MOV R10, R3 ;  /* 0x00000003000a7202 */ /* 0x000fc40000000f00 */
[----:B------:R-:W-:Y:S02]  /*0220*/  MOV R8, R5 ;  /* 0x0000000500087202 */ /* 0x000fe40000000f00 */
[----:B------:R-:W-:-:S07]  /*0230*/  IADD3 R28, PT, PT, -R6, RZ, RZ ;  /* 0x000000ff061c7210 */ /* 0x000fce0007ffe1ff */
.L_x_1:
[----:B-1----:R-:W1:Y:S08]  /*0240*/  LDC.64 R16, c[0x0][0x388] ;  /* 0x0000e200ff107b82 */ /* 0x002e700000000a00 */
[----:B------:R-:W2:Y:S08]  /*0250*/  LDC.64 R18, c[0x0][0x380] ;  /* 0x0000e000ff127b82 */ /* 0x000eb00000000a00 */
[----:B------:R-:W3:Y:S01]  /*0260*/  LDC.64 R14, c[0x0][0x390] ;  /* 0x0000e400ff0e7b82 */ /* 0x000ee20000000a00 */
[----:B-1----:R-:W-:-:S06]  /*0270*/  IMAD.WIDE.U32 R22, R10, 0x4, R16 ;  /* 0x000000040a167825 */ /* 0x002fcc00078e0010 */
[----:B0-----:R-:W4:Y:S01]  /*0280*/  LDG.E R23, desc[UR6][R22.64] ;  /* 0x0000000616177981 */ /* 0x001f22000c1e1900 */
[----:B--2---:R-:W-:-:S05]  /*0290*/  IMAD.WIDE R18, R8, 0x4, R18 ;  /* 0x0000000408127825 */ /* 0x004fca00078e0212 */
[----:B------:R-:W4:Y:S01]  /*02a0*/  LDG.E R20, desc[UR6][R18.64] ;  /* 0x0000000612147981 */ /* 0x000f22000c1e1900 */
[----:B---3--:R-:W-:-:S04]  /*02b0*/  IMAD.WIDE R14, R26, 0x4, R14 ;  /* 0x000000041a0e7825 */ /* 0x008fc800078e020e */
[----:B----4-:R-:W-:-:S04]  /*02c0*/  FMUL R24, R20, R23 ;  /* 0x0000001714187220 */ /* 0x010fc80000400000 */
[----:B------:R-:W0:Y:S01]  /*02d0*/  F2I.TRUNC.NTZ R25, R24 ;  /* 0x0000001800197305 */ /* 0x000e22000020f100 */
[--C-:B------:R-:W-:Y:S01]  /*02e0*/  IMAD.WIDE.U32 R20, R29, 0x4, R16.reuse ;  /* 0x000000041d147825 */ /* 0x100fe200078e0010 */
[----:B0-----:R0:W-:Y:S05]  /*02f0*/  STG.E desc[UR6][R14.64], R25 ;  /* 0x000000190e007986 */ /* 0x0011ea000c101906 */
[----:B------:R-:W2:Y:S04]  /*0300*/  LDG.E R21, desc[UR6][R20.64] ;  /* 0x0000000614157981 */ /* 0x000ea8000c1e1900 */
[----:B------:R-:W2:Y:S01]  /*0310*/  LDG.E R20, desc[UR6][R18.64+0x4] ;  /* 0x0000040612147981 */ /* 0x000ea2000c1e1900 */
[----:B------:R-:W-:-:S04]  /*0320*/  IMAD.WIDE.U32 R22, R7, 0x4, R16 ;  /* 0x0000000407167825 */ /* 0x000fc800078e0010 */
[----:B--2---:R-:W-:-:S04]  /*0330*/  FMUL R20, R20, R21 ;  /* 0x0000001514147220 */ /* 0x004fc80000400000 */
[----:B------:R-:W1:Y:S02]  /*0340*/  F2I.TRUNC.NTZ R21, R20 ;  /* 0x0000001400157305 */ /* 0x000e64000020f100 */
[----:B-1----:R1:W-:Y:S04]  /*0350*/  STG.E desc[UR6][R14.64+0x4], R21 ;  /* 0x000004150e007986 */ /* 0x0023e8000c101906 */
[----:B------:R-:W2:Y:S04]  /*0360*/  LDG.E R23, desc[UR6][R22.64] ;  /* 0x0000000616177981 */ /* 0x000ea8000c1e1900 */
[----:B------:R-:W2:Y:S02]  /*0370*/  LDG.E R24, desc[UR6][R18.64+0x8] ;  /* 0x0000080612187981 */ /* 0x000ea4000c1e1900 */
[----:B--2---:R-:W-:-:S06]  /*0380*/  FMUL R23, R24, R23 ;  /* 0x0000001718177220 */ /* 0x004fcc0000400000 */
[----:B------:R-:W2:Y:S01]  /*0390*/  F2I.TRUNC.NTZ R23, R23 ;  /* 0x0000001700177305 */ /* 0x000ea2000020f100 */
[----:B0-----:R-:W-:Y:S01]  /*03a0*/  IMAD.WIDE.U32 R24, R27, 0x4, R16 ;  /* 0x000000041b187825 */ /* 0x001fe200078e0010 */
[----:B--2---:R0:W-:Y:S05]  /*03b0*/  STG.E desc[UR6][R14.64+0x8], R23 ;  /* 0x000008170e007986 */ /* 0x0041ea000c101906 */
[----:B------:R-:W2:Y:S04]  /*03c0*/  LDG.E R25, desc[UR6][R24.64] ;  /* 0x0000000618197981 */ /* 0x000ea8000c1e1900 */
[----:B------:R-:W2:Y:S02]  /*03d0*/  LDG.E R20, desc[UR6][R18.64+0xc] ;  /* 0x00000c0612147981 */ /* 0x000ea4000c1e1900 */
[----:B--2---:R-:W-:-:S04]  /*03e0*/  FMUL R20, R20, R25 ;  /* 0x0000001914147220 */ /* 0x004fc80000400000 */
[----:B------:R1:W2:Y:S02]  /*03f0*/  F2I.TRUNC.NTZ R25, R20 ;  /* 0x0000001400197305 */ /* 0x0002a4000020f100 */
[----:B-1----:R-:W-:Y:S01]  /*0400*/  IMAD.WIDE.U32 R20, R13, 0x4, R16 ;  /* 0x000000040d147825 */ /* 0x002fe200078e0010 */
[----:B--2---:R1:W-:Y:S05]  /*0410*/  STG.E desc[UR6][R14.64+0xc], R25 ;  /* 0x00000c190e007986 */ /* 0x0043ea000c101906 */
        /* <DEDUP_REMOVED lines=8> */
[----:B--2---:R-:W-:-:S06]  /*04a0*/  FMUL R23, R24, R23 ;  /* 0x0000001718177220 */ /* 0x004fcc0000400000 */
[----:B------:R-:W2:Y:S01]  /*04b0*/  F2I.TRUNC.NTZ R23, R23 ;  /* 0x0000001700177305 */ /* 0x000ea2000020f100 */
[--C-:B-1----:R-:W-:Y:S01]  /*04c0*/  IMAD.WIDE.U32 R24, R9, 0x4, R16.reuse ;  /* 0x0000000409187825 */ /* 0x102fe200078e0010 */
[----:B--2---:R1:W-:Y:S05]  /*04d0*/  STG.E desc[UR6][R14.64+0x14], R23 ;  /* 0x000014170e007986 */ /* 0x0043ea000c101906 */
[----:B------:R-:W2:Y:S04]  /*04e0*/  LDG.E R25, desc[UR6][R24.64] ;  /* 0x0000000618197981 */ /* 0x000ea8000c1e1900 */
[----:B------:R-:W2:Y:S01]  /*04f0*/  LDG.E R20, desc[UR6][R18.64+0x18] ;  /* 0x0000180612147981 */ /* 0x000ea2000c1e1900 */
[----:B------:R-:W-:-:S04]  /*0500*/  IMAD.WIDE.U32 R16, R12, 0x4, R16 ;  /* 0x000000040c107825 */ /* 0x000fc800078e0010 */
[----:B--2---:R-:W-:-:S06]  /*0510*/  FMUL R20, R20, R25 ;  /* 0x0000001914147220 */ /* 0x004fcc0000400000 */
[----:B------:R-:W2:Y:S02]  /*0520*/  F2I.TRUNC.NTZ R20, R20 ;  /* 0x0000001400147305 */ /* 0x000ea4000020f100 */
[----:B--2---:R1:W-:Y:S04]  /*0530*/  STG.E desc[UR6][R14.64+0x18], R20 ;  /* 0x000018140e007986 */ /* 0x0043e8000c101906 */
[----:B0-----:R-:W2:Y:S04]  /*0540*/  LDG.E R21, desc[UR6][R18.64+0x1c] ;  /* 0x00001c0612157981 */ /* 0x001ea8000c1e1900 */
[----:B------:R-:W2:Y:S01]  /*0550*/  LDG.E R16, desc[UR6][R16.64] ;  /* 0x0000000610107981 */ /* 0x000ea2000c1e1900 */
[----:B------:R-:W-:-:S04]  /*0560*/  IADD3 R28, PT, PT, R28, 0x8, RZ ;  /* 0x000000081c1c7810 */ /* 0x000fc80007ffe0ff */
[----:B------:R-:W-:Y:S02]  /*0570*/  ISETP.NE.AND P1, PT, R28, RZ, PT ;  /* 0x000000ff1c00720c */ /* 0x000fe40003f25270 */
[C---:B------:R-:W-:Y:S02]  /*0580*/  LEA R10, R0.reuse, R10, 0x3 ;  /* 0x0000000a000a7211 */ /* 0x040fe400078e18ff */
[C---:B------:R-:W-:Y:S02]  /*0590*/  LEA R12, R0.reuse, R12, 0x3 ;  /* 0x0000000c000c7211 */ /* 0x040fe400078e18ff */
[C---:B------:R-:W-:Y:S02]  /*05a0*/  LEA R9, R0.reuse, R9, 0x3 ;  /* 0x0000000900097211 */ /* 0x040fe400078e18ff */
[C---:B------:R-:W-:Y:S02]  /*05b0*/  LEA R11, R0.reuse, R11, 0x3 ;  /* 0x0000000b000b7211 */ /* 0x040fe400078e18ff */
[----:B------:R-:W-:-:S02]  /*05c0*/  LEA R13, R0, R13, 0x3 ;  /* 0x0000000d000d7211 */ /* 0x000fc400078e18ff */
[C---:B------:R-:W-:Y:S02]  /*05d0*/  LEA R27, R0.reuse, R27, 0x3 ;  /* 0x0000001b001b7211 */ /* 0x040fe400078e18ff */
[C---:B------:R-:W-:Y:S02]  /*05e0*/  LEA R29, R0.reuse, R29, 0x3 ;  /* 0x0000001d001d7211 */ /* 0x040fe400078e18ff */
[----:B------:R-:W-:Y:S02]  /*05f0*/  LEA R7, R0, R7, 0x3 ;  /* 0x0000000700077211 */ /* 0x000fe400078e18ff */
[----:B------:R-:W-:Y:S02]  /*0600*/  IADD3 R8, PT, PT, R8, 0x8, RZ ;  /* 0x0000000808087810 */ /* 0x000fe40007ffe0ff */
[----:B------:R-:W-:Y:S01]  /*0610*/  IADD3 R26, PT, PT, R26, 0x8, RZ ;  /* 0x000000081a1a7810 */ /* 0x000fe20007ffe0ff */
[----:B--2---:R-:W-:-:S06]  /*0620*/  FMUL R21, R21, R16 ;  /* 0x0000001015157220 */ /* 0x004fcc0000400000 */
[----:B------:R-:W0:Y:S02]  /*0630*/  F2I.TRUNC.NTZ R21, R21 ;  /* 0x0000001500157305 */ /* 0x000e24000020f100 */
[----:B0-----:R1:W-:Y:S01]  /*0640*/  STG.E desc[UR6][R14.64+0x1c], R21 ;  /* 0x00001c150e007986 */ /* 0x0013e2000c101906 */
[----:B------:R-:W-:Y:S05]  /*0650*/  @P1 BRA `(.L_x_1) ;  /* 0xfffffff800f81947 */ /* 0x000fea000383ffff */
.L_x_0:
[----:B0-----:R-:W-:Y:S05]  /*0660*/  @!P0 EXIT ;  /* 0x000000000000894d */ /* 0x001fea0003800000 */
[----:B------:R-:W-:Y:S02]  /*0670*/  ISETP.GE.U32.AND P0, PT, R2, 0x4, PT ;  /* 0x000000040200780c */ /* 0x000fe40003f06070 */
[----:B------:R-:W-:-:S04]  /*0680*/  LOP3.LUT R18, R0, 0x3, RZ, 0xc0, !PT ;  /* 0x0000000300127812 */ /* 0x000fc800078ec0ff */
[----:B------:R-:W-:-:S07]  /*0690*/  ISETP.NE.AND P1, PT, R18, RZ, PT ;  /* 0x000000ff1200720c */ /* 0x000fce0003f25270 */
[----:B------:R-:W-:Y:S06]  /*06a0*/  @!P0 BRA `(.L_x_2) ;  /* 0x0000000000908947 */ /* 0x000fec0003800000 */
[----:B------:R-:W1:Y:S01]  /*06b0*/  LDC.64 R8, c[0x0][0x388] ;  /* 0x0000e200ff087b82 */ /* 0x000e620000000a00 */
[----:B------:R-:W-:Y:S01]  /*06c0*/  IADD3 R7, PT, PT, R5, R6, RZ ;  /* 0x0000000605077210 */ /* 0x000fe20007ffe0ff */
[----:B------:R-:W-:-:S06]  /*06d0*/  IMAD R17, R6, R0, R3 ;  /* 0x0000000006117224 */ /* 0x000fcc00078e0203 */
[----:B------:R-:W0:Y:S08]  /*06e0*/  LDC.64 R10, c[0x0][0x380] ;  /* 0x0000e000ff0a7b82 */ /* 0x000e300000000a00 */
[----:B------:R-:W2:Y:S01]  /*06f0*/  LDC.64 R12, c[0x0][0x390] ;  /* 0x0000e400ff0c7b82 */ /* 0x000ea20000000a00 */
[----:B-1----:R-:W-:-:S06]  /*0700*/  IMAD.WIDE.U32 R14, R17, 0x4, R8 ;  /* 0x00000004110e7825 */ /* 0x002fcc00078e0008 */
[----:B------:R-:W3:Y:S01]  /*0710*/  LDG.E R15, desc[UR6][R14.64] ;  /* 0x000000060e0f7981 */ /* 0x000ee2000c1e1900 */
[----:B0-----:R-:W-:-:S05]  /*0720*/  IMAD.WIDE R10, R7, 0x4, R10 ;  /* 0x00000004070a7825 */ /* 0x001fca00078e020a */
[----:B------:R-:W3:Y:S01]  /*0730*/  LDG.E R2, desc[UR6][R10.64] ;  /* 0x000000060a027981 */ /* 0x000ee2000c1e1900 */
[----:B------:R-:W-:Y:S02]  /*0740*/  IADD3 R19, PT, PT, R4, R6, RZ ;  /* 0x0000000604137210 */ /* 0x000fe40007ffe0ff */
[----:B------:R-:W-:-:S03]  /*0750*/  IADD3 R21, PT, PT, R17, R0, RZ ;  /* 0x0000000011157210 */ /* 0x000fc60007ffe0ff */
[----:B--2---:R-:W-:-:S04]  /*0760*/  IMAD.WIDE R12, R19, 0x4, R12 ;  /* 0x00000004130c7825 */ /* 0x004fc800078e020c */
[----:B------:R-:W-:-:S04]  /*0770*/  IMAD.WIDE.U32 R16, R21, 0x4, R8 ;  /* 0x0000000415107825 */ /* 0x000fc800078e0008 */
[----:B---3--:R-:W-:-:S04]  /*0780*/  FMUL R2, R2, R15 ;  /* 0x0000000f02027220 */ /* 0x008fc80000400000 */
[----:B------:R-:W0:Y:S02]  /*0790*/  F2I.TRUNC.NTZ R7, R2 ;  /* 0x0000000200077305 */ /* 0x000e24000020f100 */
[----:B0-----:R0:W-:Y:S04]  /*07a0*/  STG.E desc[UR6][R12.64], R7 ;  /* 0x000000070c007986 */ /* 0x0011e8000c101906 */
[----:B------:R-:W2:Y:S04]  /*07b0*/  LDG.E R17, desc[UR6][R16.64] ;  /* 0x0000000610117981 */ /* 0x000ea8000c1e1900 */
[----:B------:R-:W2:Y:S01]  /*07c0*/  LDG.E R14, desc[UR6][R10.64+0x4] ;  /* 0x000004060a0e7981 */ /* 0x000ea2000c1e1900 */
[----:B------:R-:W-:Y:S01]  /*07d0*/  IADD3 R21, PT, PT, R21, R0, RZ ;  /* 0x0000000015157210 */ /* 0x000fe20007ffe0ff */
[----:B--2---:R-:W-:-:S06]  /*07e0*/  FMUL R19, R14, R17 ;  /* 0x000000110e137220 */ /* 0x004fcc0000400000 */
[----:B------:R-:W1:Y:S01]  /*07f0*/  F2I.TRUNC.NTZ R19, R19 ;  /* 0x0000001300137305 */ /* 0x000e62000020f100 */
[C---:B------:R-:W-:Y:S01]  /*0800*/  IMAD.WIDE.U32 R14, R21.reuse, 0x4, R8 ;  /* 0x00000004150e7825 */ /* 0x040fe200078e0008 */
[----:B-1----:R2:W-:Y:S05]  /*0810*/  STG.E desc[UR6][R12.64+0x4], R19 ;  /* 0x000004130c007986 */ /* 0x0025ea000c101906 */
[----:B------:R-:W3:Y:S04]  /*0820*/  LDG.E R15, desc[UR6][R14.64] ;  /* 0x000000060e0f7981 */ /* 0x000ee8000c1e1900 */
[----:B------:R-:W3:Y:S01]  /*0830*/  LDG.E R2, desc[UR6][R10.64+0x8] ;  /* 0x000008060a027981 */ /* 0x000ee2000c1e1900 */
[----:B------:R-:W-:-:S05]  /*0840*/  IADD3 R21, PT, PT, R21, R0, RZ ;  /* 0x0000000015157210 */ /* 0x000fca0007ffe0ff */
[----:B------:R-:W-:-:S04]  /*0850*/  IMAD.WIDE.U32 R8, R21, 0x4, R8 ;  /* 0x0000000415087825 */ /* 0x000fc800078e0008 */
[----:B---3--:R-:W-:-:S04]  /*0860*/  FMUL R2, R2, R15 ;  /* 0x0000000f02027220 */ /* 0x008fc80000400000 */
[----:B0-----:R-:W0:Y:S02]  /*0870*/  F2I.TRUNC.NTZ R7, R2 ;  /* 0x0000000200077305 */ /* 0x001e24000020f100 */
[----:B0-----:R2:W-:Y:S04]  /*0880*/  STG.E desc[UR6][R12.64+0x8], R7 ;  /* 0x000008070c007986 */ /* 0x0015e8000c101906 */
[----:B------:R-:W3:Y:S04]  /*0890*/  LDG.E R16, desc[UR6][R10.64+0xc] ;  /* 0x00000c060a107981 */ /* 0x000ee8000c1e1900 */
[----:B------:R-:W3:Y:S01]  /*08a0*/  LDG.E R9, desc[UR6][R8.64] ;  /* 0x0000000608097981 */ /* 0x000ee2000c1e1900 */
[----:B------:R-:W-:Y:S01]  /*08b0*/  IADD3 R6, PT, PT, R6, 0x4, RZ ;  /* 0x0000000406067810 */ /* 0x000fe20007ffe0ff */
[----:B---3--:R-:W-:-:S04]  /*08c0*/  FMUL R16, R16, R9 ;  /* 0x0000000910107220 */ /* 0x008fc80000400000 */
[----:B------:R-:W0:Y:S02]  /*08d0*/  F2I.TRUNC.NTZ R17, R16 ;  /* 0x0000001000117305 */ /* 0x000e24000020f100 */
[----:B0-----:R2:W-:Y:S02]  /*08e0*/  STG.E desc[UR6][R12.64+0xc], R17 ;  /* 0x00000c110c007986 */ /* 0x0015e4000c101906 */
.L_x_2:
[----:B------:R-:W-:Y:S05]  /*08f0*/  @!P1 EXIT ;  /* 0x000000000000994d */ /* 0x000fea0003800000 */
[----:B------:R-:W-:Y:S02]  /*0900*/  ISETP.NE.AND P0, PT, R18, 0x1, PT ;  /* 0x000000011200780c */ /* 0x000fe40003f05270 */
[----:B------:R-:W-:-:S04]  /*0910*/  LOP3.LUT R2, R0, 0x1, RZ, 0xc0, !PT ;  /* 0x0000000100027812 */ /* 0x000fc800078ec0ff */
[----:B------:R-:W-:-:S07]  /*0920*/  ISETP.NE.U32.AND P1, PT, R2, 0x1, PT ;  /* 0x000000010200780c */ /* 0x000fce0003f25070 */
[----:B------:R-:W-:Y:S06]  /*0930*/  @!P0 BRA `(.L_x_3) ;  /* 0x0000000000588947 */ /* 0x000fec0003800000 */
[----:B------:R-:W1:Y:S01]  /*0940*/  LDC.64 R8, c[0x0][0x388] ;  /* 0x0000e200ff087b82 */ /* 0x000e620000000a00 */
[----:B--2---:R-:W-:Y:S01]  /*0950*/  IADD3 R7, PT, PT, R5, R6, RZ ;  /* 0x0000000605077210 */ /* 0x004fe20007ffe0ff */
        /* <DEDUP_REMOVED lines=16> */
[----:B------:R-:W-:Y:S01]  /*0a60*/  IADD3 R6, PT, PT, R6, 0x2, RZ ;  /* 0x0000000206067810 */ /* 0x000fe20007ffe0ff */
[----:B--2---:R-:W-:-:S04]  /*0a70*/  FMUL R16, R16, R9 ;  /* 0x0000000910107220 */ /* 0x004fc80000400000 */
[----:B------:R-:W1:Y:S02]  /*0a80*/  F2I.TRUNC.NTZ R15, R16 ;  /* 0x00000010000f7305 */ /* 0x000e64000020f100 */
[----:B-1----:R0:W-:Y:S02]  /*0a90*/  STG.E desc[UR6][R12.64+0x4], R15 ;  /* 0x0000040f0c007986 */ /* 0x0021e4000c101906 */
.L_x_3:
[----:B------:R-:W-:Y:S05]  /*0aa0*/  @P1 EXIT ;  /* 0x000000000000194d */ /* 0x000fea0003800000 */
[----:B------:R-:W3:Y:S01]  /*0ab0*/  LDC.64 R8, c[0x0][0x380] ;  /* 0x0000e000ff087b82 */ /* 0x000ee20000000a00 */
[----:B------:R-:W-:Y:S01]  /*0ac0*/  IADD3 R5, PT, PT, R5, R6, RZ ;  /* 0x0000000605057210 */ /* 0x000fe20007ffe0ff */
[----:B0-2---:R-:W-:-:S06]  /*0ad0*/  IMAD R7, R6, R0, R3 ;  /* 0x0000000006077224 */ /* 0x005fcc00078e0203 */
[----:B------:R-:W0:Y:S01]  /*0ae0*/  LDC.64 R10, c[0x0][0x388] ;  /* 0x0000e200ff0a7b82 */ /* 0x000e220000000a00 */
[----:B---3--:R-:W-:-:S06]  /*0af0*/  IMAD.WIDE R2, R5, 0x4, R8 ;  /* 0x0000000405027825 */ /* 0x008fcc00078e0208 */
[----:B------:R-:W2:Y:S01]  /*0b00*/  LDG.E R2, desc[UR6][R2.64] ;  /* 0x0000000602027981 */ /* 0x000ea2000c1e1900 */
[----:B0-----:R-:W-:Y:S02]  /*0b10*/  IMAD.WIDE.U32 R8, R7, 0x4, R10 ;  /* 0x0000000407087825 */ /* 0x001fe400078e000a */
[----:B------:R-:W0:Y:S04]  /*0b20*/  LDC.64 R10, c[0x0][0x390] ;  /* 0x0000e400ff0a7b82 */ /* 0x000e280000000a00 */
[----:B------:R-:W2:Y:S01]  /*0b30*/  LDG.E R9, desc[UR6][R8.64] ;  /* 0x0000000608097981 */ /* 0x000ea2000c1e1900 */
[----:B------:R-:W-:-:S05]  /*0b40*/  IADD3 R5, PT, PT, R4, R6, RZ ;  /* 0x0000000604057210 */ /* 0x000fca0007ffe0ff */
[----:B0-----:R-:W-:-:S04]  /*0b50*/  IMAD.WIDE R4, R5, 0x4, R10 ;  /* 0x0000000405047825 */ /* 0x001fc800078e020a */
[----:B--2---:R-:W-:-:S04]  /*0b60*/  FMUL R0, R2, R9 ;  /* 0x0000000902007220 */ /* 0x004fc80000400000 */
[----:B------:R-:W0:Y:S02]  /*0b70*/  F2I.TRUNC.NTZ R7, R0 ;  /* 0x0000000000077305 */ /* 0x000e24000020f100 */
[----:B0-----:R-:W-:Y:S01]  /*0b80*/  STG.E desc[UR6][R4.64], R7 ;  /* 0x0000000704007986 */ /* 0x001fe2000c101906 */
[----:B------:R-:W-:Y:S05]  /*0b90*/  EXIT ;  /* 0x000000000000794d */ /* 0x000fea0003800000 */
.L_x_4:
[----:B------:R-:W-:-:S00]  /*0ba0*/  BRA `(.L_x_4) ;  /* 0xfffffffc00fc7947 */ /* 0x000fc0000383ffff */
[----:B------:R-:W-:-:S00]  /*0bb0*/  NOP ;  /* 0x0000000000007918 */ /* 0x000fc00000000000 */
        /* <DEDUP_REMOVED lines=12> */
.L_x_5:


//--------------------- .nv.shared.reserved.0     --------------------------
	.section	.nv.shared.reserved.0,"aw",@nobits
	.weak		__nv_reservedSMEM_offset_0_alias
	.size		__nv_reservedSMEM_offset_0_alias, 0, 64
	.other		__nv_reservedSMEM_offset_0_alias,@"STO_CUDA_RESERVED_SHARED STV_DEFAULT"
__nv_reservedSMEM_offset_0_alias:
	.zero		0
	.zero		64


//--------------------- .nv.constant0._Z6VecAddPfS_Piii --------------------------
	.section	.nv.constant0._Z6VecAddPfS_Piii,"a",@progbits
	.sectionflags	@""
	.align	4
.nv.constant0._Z6VecAddPfS_Piii:
	.zero		928


//--------------------- SYMBOLS --------------------------

	.type		.nv.reservedSmem.offset0,@object
	.size		.nv.reservedSmem.offset0,0x4
